	.headerflags	@"EF_CUDA_TEXMODE_UNIFIED EF_CUDA_64BIT_ADDRESS EF_CUDA_ACCELERATORS EF_CUDA_SM90 EF_CUDA_VIRTUAL_SM(EF_CUDA_SM90)"
	.elftype	@"ET_EXEC"


//--------------------- .nv.info                  --------------------------
	.section	.nv.info,"",@"SHT_CUDA_INFO"
	.align	4


	//----- nvinfo : EIATTR_REGCOUNT
	.align		4
        /*0000*/ 	.byte	0x04, 0x2f
        /*0002*/ 	.short	(.L_3 - .L_2)
	.align		4
.L_2:
        /*0004*/ 	.word	index@(triton_poi_fused__native_batch_norm_legit_no_training_relu_6)
        /*0008*/ 	.word	0x00000016


	//----- nvinfo : EIATTR_MIN_STACK_SIZE
	.align		4
.L_3:
        /*000c*/ 	.byte	0x04, 0x12
        /*000e*/ 	.short	(.L_5 - .L_4)
	.align		4
.L_4:
        /*0010*/ 	.word	index@(triton_poi_fused__native_batch_norm_legit_no_training_relu_6)
        /*0014*/ 	.word	0x00000000


	//----- nvinfo : EIATTR_FRAME_SIZE
	.align		4
.L_5:
        /*0018*/ 	.byte	0x04, 0x11
        /*001a*/ 	.short	(.L_7 - .L_6)
	.align		4
.L_6:
        /*001c*/ 	.word	index@(triton_poi_fused__native_batch_norm_legit_no_training_relu_6)
        /*0020*/ 	.word	0x00000000


	//----- nvinfo : EIATTR_MIN_STACK_SIZE
	.align		4
.L_7:
        /*0024*/ 	.byte	0x04, 0x12
        /*0026*/ 	.short	(.L_9 - .L_8)
	.align		4
.L_8:
        /*0028*/ 	.word	index@(triton_poi_fused__native_batch_norm_legit_no_training_relu_6)
        /*002c*/ 	.word	0x00000000
.L_9:


//--------------------- .nv.info.triton_poi_fused__native_batch_norm_legit_no_training_relu_6 --------------------------
	.section	.nv.info.triton_poi_fused__native_batch_norm_legit_no_training_relu_6,"",@"SHT_CUDA_INFO"
	.sectionflags	@""
	.align	4


	//----- nvinfo : EIATTR_CUDA_API_VERSION
	.align		4
        /*0000*/ 	.byte	0x04, 0x37
        /*0002*/ 	.short	(.L_11 - .L_10)
.L_10:
        /*0004*/ 	.word	0x0000007c


	//----- nvinfo : EIATTR_KPARAM_INFO
	.align		4
.L_11:
        /*0008*/ 	.byte	0x04, 0x17
        /*000a*/ 	.short	(.L_13 - .L_12)
.L_12:
        /*000c*/ 	.word	0x00000000
        /*0010*/ 	.short	0x0006
        /*0012*/ 	.short	0x0030
        /*0014*/ 	.byte	0x00, 0xf0, 0x11, 0x00


	//----- nvinfo : EIATTR_KPARAM_INFO
	.align		4
.L_13:
        /*0018*/ 	.byte	0x04, 0x17
        /*001a*/ 	.short	(.L_15 - .L_14)
.L_14:
        /*001c*/ 	.word	0x00000000
        /*0020*/ 	.short	0x0005
        /*0022*/ 	.short	0x0028
        /*0024*/ 	.byte	0x00, 0xf4, 0x21, 0x00


	//----- nvinfo : EIATTR_KPARAM_INFO
	.align		4
.L_15:
        /*0028*/ 	.byte	0x04, 0x17
        /*002a*/ 	.short	(.L_17 - .L_16)
.L_16:
        /*002c*/ 	.word	0x00000000
        /*0030*/ 	.short	0x0004
        /*0032*/ 	.short	0x0020
        /*0034*/ 	.byte	0x00, 0xf4, 0x21, 0x00


	//----- nvinfo : EIATTR_KPARAM_INFO
	.align		4
.L_17:
        /*0038*/ 	.byte	0x04, 0x17
        /*003a*/ 	.short	(.L_19 - .L_18)
.L_18:
        /*003c*/ 	.word	0x00000000
        /*0040*/ 	.short	0x0003
        /*0042*/ 	.short	0x0018
        /*0044*/ 	.byte	0x00, 0xf4, 0x21, 0x00


	//----- nvinfo : EIATTR_KPARAM_INFO
	.align		4
.L_19:
        /*0048*/ 	.byte	0x04, 0x17
        /*004a*/ 	.short	(.L_21 - .L_20)
.L_20:
        /*004c*/ 	.word	0x00000000
        /*0050*/ 	.short	0x0002
        /*0052*/ 	.short	0x0010
        /*0054*/ 	.byte	0x00, 0xf4, 0x21, 0x00


	//----- nvinfo : EIATTR_KPARAM_INFO
	.align		4
.L_21:
        /*0058*/ 	.byte	0x04, 0x17
        /*005a*/ 	.short	(.L_23 - .L_22)
.L_22:
        /*005c*/ 	.word	0x00000000
        /*0060*/ 	.short	0x0001
        /*0062*/ 	.short	0x0008
        /*0064*/ 	.byte	0x00, 0xf4, 0x21, 0x00


	//----- nvinfo : EIATTR_KPARAM_INFO
	.align		4
.L_23:
        /*0068*/ 	.byte	0x04, 0x17
        /*006a*/ 	.short	(.L_25 - .L_24)
.L_24:
        /*006c*/ 	.word	0x00000000
        /*0070*/ 	.short	0x0000
        /*0072*/ 	.short	0x0000
        /*0074*/ 	.byte	0x00, 0xf4, 0x21, 0x00


	//----- nvinfo : EIATTR_SPARSE_MMA_MASK
	.align		4
.L_25:
        /*0078*/ 	.byte	0x03, 0x50
        /*007a*/ 	.short	0x0000


	//----- nvinfo : EIATTR_MAXREG_COUNT
	.align		4
        /*007c*/ 	.byte	0x03, 0x1b
        /*007e*/ 	.short	0x00ff


	//----- nvinfo : EIATTR_EXIT_INSTR_OFFSETS
	.align		4
        /*0080*/ 	.byte	0x04, 0x1c
        /*0082*/ 	.short	(.L_27 - .L_26)


	//   ....[0]....
.L_26:
        /*0084*/ 	.word	0x00000410


	//   ....[1]....
        /*0088*/ 	.word	0x00000430


	//----- nvinfo : EIATTR_REQNTID
	.align		4
.L_27:
        /*008c*/ 	.byte	0x04, 0x10
        /*008e*/ 	.short	(.L_29 - .L_28)
.L_28:
        /*0090*/ 	.word	0x00000080
        /*0094*/ 	.word	0x00000001
        /*0098*/ 	.word	0x00000001


	//----- nvinfo : EIATTR_CBANK_PARAM_SIZE
	.align		4
.L_29:
        /*009c*/ 	.byte	0x03, 0x19
        /*009e*/ 	.short	0x0034


	//----- nvinfo : EIATTR_PARAM_CBANK
	.align		4
        /*00a0*/ 	.byte	0x04, 0x0a
        /*00a2*/ 	.short	(.L_31 - .L_30)
	.align		4
.L_30:
        /*00a4*/ 	.word	index@(.nv.constant0.triton_poi_fused__native_batch_norm_legit_no_training_relu_6)
        /*00a8*/ 	.short	0x0210
        /*00aa*/ 	.short	0x0034


	//----- nvinfo : EIATTR_SW_WAR
	.align		4
.L_31:
        /*00ac*/ 	.byte	0x04, 0x36
        /*00ae*/ 	.short	(.L_33 - .L_32)
.L_32:
        /*00b0*/ 	.word	0x00000008
.L_33:


//--------------------- .nv.callgraph             --------------------------
	.section	.nv.callgraph,"",@"SHT_CUDA_CALLGRAPH"
	.align	4
	.sectionentsize	8
	.align		4
        /*0000*/ 	.word	0x00000000
	.align		4
        /*0004*/ 	.word	0xffffffff
	.align		4
        /*0008*/ 	.word	0x00000000
	.align		4
        /*000c*/ 	.word	0xfffffffe
	.align		4
        /*0010*/ 	.word	0x00000000
	.align		4
        /*0014*/ 	.word	0xfffffffd
	.align		4
        /*0018*/ 	.word	0x00000000
	.align		4
        /*001c*/ 	.word	0xfffffffc


//--------------------- .nv.constant4             --------------------------
	.section	.nv.constant4,"a",@progbits
	.align	8
	.align		8
.nv.constant4:
        /*0000*/ 	.dword	_$_str
	.align		8
        /*0008*/ 	.dword	_$_str_$_2


//--------------------- .text.triton_poi_fused__native_batch_norm_legit_no_training_relu_6 --------------------------
	.section	.text.triton_poi_fused__native_batch_norm_legit_no_training_relu_6,"ax",@progbits
	.align	128
        .global         triton_poi_fused__native_batch_norm_legit_no_training_relu_6
        .type           triton_poi_fused__native_batch_norm_legit_no_training_relu_6,@function
        .size           triton_poi_fused__native_batch_norm_legit_no_training_relu_6,(.L_x_1 - triton_poi_fused__native_batch_norm_legit_no_training_relu_6)
        .other          triton_poi_fused__native_batch_norm_legit_no_training_relu_6,@"STO_CUDA_ENTRY STV_DEFAULT"
triton_poi_fused__native_batch_norm_legit_no_training_relu_6:
.text.triton_poi_fused__native_batch_norm_legit_no_training_relu_6:
[----:B------:R-:W0:Y:S01]  /*0000*/  LDC R1, c[0x0][0x28] ;  /* 0x00000a00ff017b82 */ /* 0x000e220000000800 */
[----:B------:R-:W1:Y:S07]  /*0010*/  S2R R0, SR_TID.X ;  /* 0x0000000000007919 */ /* 0x000e6e0000002100 */
[----:B------:R-:W2:Y:S01]  /*0020*/  LDC.64 R8, c[0x0][0x220] ;  /* 0x00008800ff087b82 */ /* 0x000ea20000000a00 */
[----:B------:R-:W-:Y:S01]  /*0030*/  ULDC.64 UR4, c[0x0][0x208] ;  /* 0x0000820000047ab9 */ /* 0x000fe20000000a00 */
[----:B------:R-:W3:Y:S06]  /*0040*/  S2R R3, SR_CTAID.X ;  /* 0x0000000000037919 */ /* 0x000eec0000002500 */
[----:B------:R-:W4:Y:S08]  /*0050*/  LDC.64 R12, c[0x0][0x210] ;  /* 0x00008400ff0c7b82 */ /* 0x000f300000000a00 */
[----:B------:R-:W5:Y:S08]  /*0060*/  LDC.64 R14, c[0x0][0x218] ;  /* 0x00008600ff0e7b82 */ /* 0x000f700000000a00 */
[----:B------:R-:W5:Y:S01]  /*0070*/  LDC.64 R16, c[0x0][0x228] ;  /* 0x00008a00ff107b82 */ /* 0x000f620000000a00 */
[----:B-1----:R-:W-:-:S07]  /*0080*/  SHF.L.U32 R0, R0, 0x1, RZ ;  /* 0x0000000100007819 */ /* 0x002fce00000006ff */
[----:B------:R-:W1:Y:S01]  /*0090*/  LDC.64 R18, c[0x0][0x230] ;  /* 0x00008c00ff127b82 */ /* 0x000e620000000a00 */
[----:B------:R-:W-:-:S04]  /*00a0*/  LOP3.LUT R0, R0, 0xfe, RZ, 0xc0, !PT ;  /* 0x000000fe00007812 */ /* 0x000fc800078ec0ff */
[----:B---3--:R-:W-:-:S04]  /*00b0*/  LEA R0, R3, R0, 0x8 ;  /* 0x0000000003007211 */ /* 0x008fc800078e40ff */
[C---:B------:R-:W-:Y:S01]  /*00c0*/  ISETP.GE.AND P0, PT, R0.reuse, 0x1800, PT ;  /* 0x000018000000780c */ /* 0x040fe20003f06270 */
[----:B------:R-:W-:-:S05]  /*00d0*/  IMAD.HI R2, R0, 0x2aaaaaab, RZ ;  /* 0x2aaaaaab00027827 */ /* 0x000fca00078e02ff */
[----:B------:R-:W-:-:S04]  /*00e0*/  SHF.R.U32.HI R3, RZ, 0x1f, R2 ;  /* 0x0000001fff037819 */ /* 0x000fc80000011602 */
[----:B------:R-:W-:-:S05]  /*00f0*/  LEA.HI R3, R2, R3, RZ, 0x1c ;  /* 0x0000000302037211 */ /* 0x000fca00078fe0ff */
[----:B------:R-:W-:Y:S01]  /*0100*/  IMAD R11, R3, -0x60, R0 ;  /* 0xffffffa0030b7824 */ /* 0x000fe200078e0200 */
[----:B------:R-:W-:-:S03]  /*0110*/  CS2R R2, SRZ ;  /* 0x0000000000027805 */ /* 0x000fc6000001ff00 */
[----:B--2---:R-:W-:-:S05]  /*0120*/  IMAD.WIDE R8, R11, 0x4, R8 ;  /* 0x000000040b087825 */ /* 0x004fca00078e0208 */
[----:B------:R2:W3:Y:S01]  /*0130*/  @!P0 LDG.E.EL.64 R2, desc[UR4][R8.64] ;  /* 0x0000000408028981 */ /* 0x0004e2000c2e1b00 */
[----:B------:R-:W-:Y:S02]  /*0140*/  CS2R R4, SRZ ;  /* 0x0000000000047805 */ /* 0x000fe4000001ff00 */
[----:B------:R-:W-:Y:S01]  /*0150*/  CS2R R6, SRZ ;  /* 0x0000000000067805 */ /* 0x000fe2000001ff00 */
[----:B----4-:R-:W-:-:S04]  /*0160*/  IMAD.WIDE R12, R0, 0x4, R12 ;  /* 0x00000004000c7825 */ /* 0x010fc800078e020c */
[C---:B-----5:R-:W-:Y:S01]  /*0170*/  IMAD.WIDE R14, R11.reuse, 0x4, R14 ;  /* 0x000000040b0e7825 */ /* 0x060fe200078e020e */
[----:B------:R-:W4:Y:S01]  /*0180*/  @!P0 LDG.E.64 R4, desc[UR4][R12.64] ;  /* 0x000000040c048981 */ /* 0x000f22000c1e1b00 */
[----:B--2---:R-:W-:Y:S02]  /*0190*/  CS2R R8, SRZ ;  /* 0x0000000000087805 */ /* 0x004fe4000001ff00 */
[C---:B0-----:R-:W-:Y:S01]  /*01a0*/  IMAD.WIDE R16, R11.reuse, 0x4, R16 ;  /* 0x000000040b107825 */ /* 0x041fe200078e0210 */
[----:B------:R0:W4:Y:S03]  /*01b0*/  @!P0 LDG.E.EL.64 R6, desc[UR4][R14.64] ;  /* 0x000000040e068981 */ /* 0x000126000c2e1b00 */
[----:B-1----:R-:W-:Y:S01]  /*01c0*/  IMAD.WIDE R18, R11, 0x4, R18 ;  /* 0x000000040b127825 */ /* 0x002fe200078e0212 */
[----:B------:R-:W-:-:S04]  /*01d0*/  CS2R R10, SRZ ;  /* 0x00000000000a7805 */ /* 0x000fc8000001ff00 */
[----:B------:R-:W2:Y:S04]  /*01e0*/  @!P0 LDG.E.EL.64 R8, desc[UR4][R18.64] ;  /* 0x0000000412088981 */ /* 0x000ea8000c2e1b00 */
[----:B------:R-:W2:Y:S01]  /*01f0*/  @!P0 LDG.E.EL.64 R10, desc[UR4][R16.64] ;  /* 0x00000004100a8981 */ /* 0x000ea2000c2e1b00 */
[----:B0-----:R-:W-:Y:S01]  /*0200*/  HFMA2.MMA R14, -RZ, RZ, 1.625, 0 ;  /* 0x3e800000ff0e7435 */ /* 0x001fe200000001ff */
[----:B---3--:R-:W-:Y:S01]  /*0210*/  FADD R2, R2, 0.0010000000474974513054 ;  /* 0x3a83126f02027421 */ /* 0x008fe20000000000 */
[----:B------:R-:W-:-:S03]  /*0220*/  FADD R3, R3, 0.0010000000474974513054 ;  /* 0x3a83126f03037421 */ /* 0x000fc60000000000 */
[----:B------:R-:W0:Y:S08]  /*0230*/  MUFU.SQRT R12, R2 ;  /* 0x00000002000c7308 */ /* 0x000e300000002000 */
[----:B------:R1:W3:Y:S01]  /*0240*/  MUFU.SQRT R13, R3 ;  /* 0x00000003000d7308 */ /* 0x0002e20000002000 */
[C---:B0-----:R-:W-:Y:S02]  /*0250*/  FSETP.GT.AND P1, PT, R12.reuse, 8.50705917302346158658e+37, PT ;  /* 0x7e8000000c00780b */ /* 0x041fe40003f24000 */
[----:B------:R-:W-:Y:S01]  /*0260*/  FSETP.GEU.AND P3, PT, R12, 1.175494350822287508e-38, PT ;  /* 0x008000000c00780b */ /* 0x000fe20003f6e000 */
[----:B-1----:R-:W0:Y:S01]  /*0270*/  LDC.64 R2, c[0x0][0x238] ;  /* 0x00008e00ff027b82 */ /* 0x002e220000000a00 */
[----:B---3--:R-:W-:-:S02]  /*0280*/  FSETP.GT.AND P2, PT, R13, 8.50705917302346158658e+37, PT ;  /* 0x7e8000000d00780b */ /* 0x008fc40003f44000 */
[----:B------:R-:W-:-:S07]  /*0290*/  FSETP.GEU.AND P4, PT, R13, 1.175494350822287508e-38, PT ;  /* 0x008000000d00780b */ /* 0x000fce0003f8e000 */
[----:B------:R-:W-:-:S04]  /*02a0*/  @P1 FMUL R12, R12, 0.25 ;  /* 0x3e8000000c0c1820 */ /* 0x000fc80000400000 */
[----:B------:R-:W-:Y:S01]  /*02b0*/  @!P3 FMUL R12, R12, 16777216 ;  /* 0x4b8000000c0cb820 */ /* 0x000fe20000400000 */
[----:B------:R-:W-:-:S04]  /*02c0*/  @P2 FMUL R13, R13, 0.25 ;  /* 0x3e8000000d0d2820 */ /* 0x000fc80000400000 */
[----:B------:R-:W-:Y:S01]  /*02d0*/  @!P4 FMUL R13, R13, 16777216 ;  /* 0x4b8000000d0dc820 */ /* 0x000fe20000400000 */
[----:B------:R-:W1:Y:S01]  /*02e0*/  MUFU.RCP R12, R12 ;  /* 0x0000000c000c7308 */ /* 0x000e620000001000 */
[----:B------:R-:W-:-:S07]  /*02f0*/  FSEL R15, R14, 1, P1 ;  /* 0x3f8000000e0f7808 */ /* 0x000fce0000800000 */
[----:B------:R-:W3:Y:S01]  /*0300*/  MUFU.RCP R13, R13 ;  /* 0x0000000d000d7308 */ /* 0x000ee20000001000 */
[----:B------:R-:W-:Y:S01]  /*0310*/  FSEL R14, R14, 1, P2 ;  /* 0x3f8000000e0e7808 */ /* 0x000fe20001000000 */
[----:B------:R-:W-:-:S04]  /*0320*/  @!P3 FMUL R15, R15, 16777216 ;  /* 0x4b8000000f0fb820 */ /* 0x000fc80000400000 */
[----:B------:R-:W-:Y:S01]  /*0330*/  @!P4 FMUL R14, R14, 16777216 ;  /* 0x4b8000000e0ec820 */ /* 0x000fe20000400000 */
[----:B----4-:R-:W-:Y:S01]  /*0340*/  FADD R5, -R7, R5 ;  /* 0x0000000507057221 */ /* 0x010fe20000000100 */
[----:B------:R-:W-:Y:S01]  /*0350*/  FADD R4, -R6, R4 ;  /* 0x0000000406047221 */ /* 0x000fe20000000100 */
[----:B-1----:R-:W-:Y:S01]  /*0360*/  FMUL R15, R12, R15 ;  /* 0x0000000f0c0f7220 */ /* 0x002fe20000400000 */
[----:B---3--:R-:W-:-:S03]  /*0370*/  FMUL R14, R13, R14 ;  /* 0x0000000e0d0e7220 */ /* 0x008fc60000400000 */
[----:B------:R-:W-:Y:S01]  /*0380*/  FMUL R15, R4, R15 ;  /* 0x0000000f040f7220 */ /* 0x000fe20000400000 */
[----:B------:R-:W-:-:S03]  /*0390*/  FMUL R14, R5, R14 ;  /* 0x0000000e050e7220 */ /* 0x000fc60000400000 */
[----:B--2---:R-:W-:Y:S01]  /*03a0*/  FFMA R8, R15, R10, R8 ;  /* 0x0000000a0f087223 */ /* 0x004fe20000000008 */
[----:B------:R-:W-:-:S04]  /*03b0*/  FFMA R9, R14, R11, R9 ;  /* 0x0000000b0e097223 */ /* 0x000fc80000000009 */
[----:B------:R-:W-:Y:S02]  /*03c0*/  FSETP.GEU.AND P1, PT, R8, RZ, PT ;  /* 0x000000ff0800720b */ /* 0x000fe40003f2e000 */
[C---:B------:R-:W-:Y:S01]  /*03d0*/  FSETP.GEU.AND P2, PT, R9.reuse, RZ, PT ;  /* 0x000000ff0900720b */ /* 0x040fe20003f4e000 */
[----:B0-----:R-:W-:Y:S01]  /*03e0*/  IMAD.WIDE R2, R0, 0x4, R2 ;  /* 0x0000000400027825 */ /* 0x001fe200078e0202 */
[----:B------:R-:W-:Y:S02]  /*03f0*/  FSEL R8, R8, RZ, P1 ;  /* 0x000000ff08087208 */ /* 0x000fe40000800000 */
[----:B------:R-:W-:Y:S01]  /*0400*/  FSEL R9, R9, RZ, P2 ;  /* 0x000000ff09097208 */ /* 0x000fe20001000000 */
[----:B------:R-:W-:Y:S08]  /*0410*/  @P0 EXIT ;  /* 0x000000000000094d */ /* 0x000ff00003800000 */
[----:B------:R-:W-:Y:S01]  /*0420*/  STG.E.64 desc[UR4][R2.64], R8 ;  /* 0x0000000802007986 */ /* 0x000fe2000c101b04 */
[----:B------:R-:W-:Y:S05]  /*0430*/  EXIT ;  /* 0x000000000000794d */ /* 0x000fea0003800000 */
.L_x_0:
[----:B------:R-:W-:-:S00]  /*0440*/  BRA `(.L_x_0) ;  /* 0xfffffffc00fc7947 */ /* 0x000fc0000383ffff */
[----:B------:R-:W-:-:S00]  /*0450*/  NOP ;  /* 0x0000000000007918 */ /* 0x000fc00000000000 */
        /* <DEDUP_REMOVED lines=10> */
.L_x_1:


//--------------------- .nv.global.init           --------------------------
	.section	.nv.global.init,"aw",@progbits
.nv.global.init:
	.type		_$_str,@object
	.size		_$_str,(_$_str_$_2 - _$_str)
_$_str:
        /*0000*/ 	.byte	0x5f, 0x5f, 0x43, 0x55, 0x44, 0x41, 0x5f, 0x46, 0x54, 0x5a, 0x00
	.type		_$_str_$_2,@object
	.size		_$_str_$_2,(.L_1 - _$_str_$_2)
_$_str_$_2:
        /*000b*/ 	.byte	0x5f, 0x5f, 0x43, 0x55, 0x44, 0x41, 0x5f, 0x50, 0x52, 0x45, 0x43, 0x5f, 0x53, 0x51, 0x52, 0x54
        /*001b*/ 	.byte	0x00
.L_1:


//--------------------- .nv.constant0.triton_poi_fused__native_batch_norm_legit_no_training_relu_6 --------------------------
	.section	.nv.constant0.triton_poi_fused__native_batch_norm_legit_no_training_relu_6,"a",@progbits
	.sectionflags	@""
	.align	4
.nv.constant0.triton_poi_fused__native_batch_norm_legit_no_training_relu_6:
	.zero		580
